//
// Generated by NVIDIA NVVM Compiler
//
// Compiler Build ID: CL-36424714
// Cuda compilation tools, release 13.0, V13.0.88
// Based on NVVM 20.0.0
//

.version 9.0
.target sm_100
.address_size 64

	// .globl	_Z11blur_kernelPhS_jj

.visible .entry _Z11blur_kernelPhS_jj(
	.param .u64 .ptr .align 1 _Z11blur_kernelPhS_jj_param_0,
	.param .u64 .ptr .align 1 _Z11blur_kernelPhS_jj_param_1,
	.param .u32 _Z11blur_kernelPhS_jj_param_2,
	.param .u32 _Z11blur_kernelPhS_jj_param_3
)
{
	.reg .pred 	%p<41>;
	.reg .b16 	%rs<7>;
	.reg .b32 	%r<72>;
	.reg .b64 	%rd<25>;

	ld.param.u64 	%rd3, [_Z11blur_kernelPhS_jj_param_0];
	ld.param.u64 	%rd2, [_Z11blur_kernelPhS_jj_param_1];
	ld.param.u32 	%r31, [_Z11blur_kernelPhS_jj_param_2];
	ld.param.u32 	%r32, [_Z11blur_kernelPhS_jj_param_3];
	cvta.to.global.u64 	%rd1, %rd3;
	mov.u32 	%r33, %ctaid.y;
	mov.u32 	%r34, %ntid.y;
	mov.u32 	%r35, %tid.y;
	mad.lo.s32 	%r1, %r33, %r34, %r35;
	mov.u32 	%r36, %ctaid.x;
	mov.u32 	%r37, %ntid.x;
	mov.u32 	%r38, %tid.x;
	mad.lo.s32 	%r2, %r36, %r37, %r38;
	setp.ge.u32 	%p1, %r1, %r32;
	setp.ge.u32 	%p2, %r2, %r31;
	or.pred  	%p3, %p2, %p1;
	@%p3 bra 	$L__BB0_25;
	add.s32 	%r3, %r1, -1;
	add.s32 	%r39, %r1, 2;
	setp.ge.u32 	%p4, %r3, %r39;
	mov.b16 	%rs6, 0;
	@%p4 bra 	$L__BB0_24;
	add.s32 	%r4, %r2, -1;
	add.s32 	%r5, %r2, 2;
	setp.ge.u32 	%p5, %r4, %r5;
	mov.b32 	%r68, 0;
	@%p5 bra 	$L__BB0_9;
	setp.ge.u32 	%p6, %r3, %r32;
	mul.lo.s32 	%r6, %r3, %r31;
	or.b32  	%r42, %r4, %r3;
	setp.lt.s32 	%p7, %r42, 0;
	setp.ge.u32 	%p8, %r4, %r31;
	or.pred  	%p9, %p8, %p6;
	mov.b32 	%r68, 0;
	or.pred  	%p10, %p9, %p7;
	@%p10 bra 	$L__BB0_5;
	add.s32 	%r43, %r4, %r6;
	cvt.u64.u32 	%rd4, %r43;
	add.s64 	%rd5, %rd1, %rd4;
	ld.global.u8 	%r68, [%rd5];
$L__BB0_5:
	setp.ge.u32 	%p11, %r3, %r32;
	or.b32  	%r44, %r2, %r3;
	setp.lt.s32 	%p12, %r44, 0;
	or.pred  	%p13, %p12, %p11;
	@%p13 bra 	$L__BB0_7;
	add.s32 	%r45, %r2, %r6;
	cvt.u64.u32 	%rd6, %r45;
	add.s64 	%rd7, %rd1, %rd6;
	ld.global.u8 	%r46, [%rd7];
	add.s32 	%r68, %r68, %r46;
$L__BB0_7:
	setp.ge.u32 	%p14, %r3, %r32;
	add.s32 	%r11, %r2, 1;
	or.b32  	%r47, %r11, %r3;
	setp.lt.s32 	%p15, %r47, 0;
	setp.ge.u32 	%p16, %r11, %r31;
	or.pred  	%p17, %p16, %p14;
	or.pred  	%p18, %p17, %p15;
	@%p18 bra 	$L__BB0_9;
	add.s32 	%r48, %r11, %r6;
	cvt.u64.u32 	%rd8, %r48;
	add.s64 	%rd9, %rd1, %rd8;
	ld.global.u8 	%r49, [%rd9];
	add.s32 	%r68, %r68, %r49;
$L__BB0_9:
	setp.ge.u32 	%p19, %r4, %r5;
	@%p19 bra 	$L__BB0_16;
	mul.lo.s32 	%r14, %r1, %r31;
	setp.lt.s32 	%p20, %r4, 0;
	setp.ge.u32 	%p21, %r4, %r31;
	or.pred  	%p22, %p20, %p21;
	@%p22 bra 	$L__BB0_12;
	add.s32 	%r50, %r4, %r14;
	cvt.u64.u32 	%rd10, %r50;
	add.s64 	%rd11, %rd1, %rd10;
	ld.global.u8 	%r51, [%rd11];
	add.s32 	%r68, %r68, %r51;
$L__BB0_12:
	setp.lt.s32 	%p23, %r2, 0;
	@%p23 bra 	$L__BB0_14;
	add.s32 	%r52, %r2, %r14;
	cvt.u64.u32 	%rd12, %r52;
	add.s64 	%rd13, %rd1, %rd12;
	ld.global.u8 	%r53, [%rd13];
	add.s32 	%r68, %r68, %r53;
$L__BB0_14:
	add.s32 	%r19, %r2, 1;
	setp.lt.s32 	%p24, %r2, -1;
	setp.ge.u32 	%p25, %r19, %r31;
	or.pred  	%p26, %p24, %p25;
	@%p26 bra 	$L__BB0_16;
	add.s32 	%r54, %r19, %r14;
	cvt.u64.u32 	%rd14, %r54;
	add.s64 	%rd15, %rd1, %rd14;
	ld.global.u8 	%r55, [%rd15];
	add.s32 	%r68, %r68, %r55;
$L__BB0_16:
	setp.ge.u32 	%p27, %r4, %r5;
	@%p27 bra 	$L__BB0_23;
	add.s32 	%r22, %r1, 1;
	setp.ge.u32 	%p28, %r22, %r32;
	mad.lo.s32 	%r23, %r31, %r1, %r31;
	setp.lt.s32 	%p29, %r4, 0;
	setp.ge.u32 	%p30, %r4, %r31;
	or.pred  	%p31, %p30, %p28;
	or.pred  	%p32, %p31, %p29;
	@%p32 bra 	$L__BB0_19;
	add.s32 	%r56, %r4, %r23;
	cvt.u64.u32 	%rd16, %r56;
	add.s64 	%rd17, %rd1, %rd16;
	ld.global.u8 	%r57, [%rd17];
	add.s32 	%r68, %r68, %r57;
$L__BB0_19:
	setp.ge.u32 	%p33, %r22, %r32;
	setp.lt.s32 	%p34, %r2, 0;
	or.pred  	%p35, %p34, %p33;
	@%p35 bra 	$L__BB0_21;
	add.s32 	%r58, %r2, %r23;
	cvt.u64.u32 	%rd18, %r58;
	add.s64 	%rd19, %rd1, %rd18;
	ld.global.u8 	%r59, [%rd19];
	add.s32 	%r68, %r68, %r59;
$L__BB0_21:
	setp.ge.u32 	%p36, %r22, %r32;
	add.s32 	%r28, %r2, 1;
	setp.lt.s32 	%p37, %r2, -1;
	setp.ge.u32 	%p38, %r28, %r31;
	or.pred  	%p39, %p38, %p36;
	or.pred  	%p40, %p39, %p37;
	@%p40 bra 	$L__BB0_23;
	add.s32 	%r60, %r28, %r23;
	cvt.u64.u32 	%rd20, %r60;
	add.s64 	%rd21, %rd1, %rd20;
	ld.global.u8 	%r61, [%rd21];
	add.s32 	%r68, %r68, %r61;
$L__BB0_23:
	cvt.u16.u32 	%rs4, %r68;
	mul.hi.u16 	%rs5, %rs4, -7281;
	shr.u16 	%rs6, %rs5, 3;
$L__BB0_24:
	mad.lo.s32 	%r62, %r31, %r1, %r2;
	cvt.u64.u32 	%rd22, %r62;
	cvta.to.global.u64 	%rd23, %rd2;
	add.s64 	%rd24, %rd23, %rd22;
	st.global.u8 	[%rd24], %rs6;
$L__BB0_25:
	ret;

}


// ===== COMPILED SASS (sm_100) =====

	.target	sm_100

	.elftype	@"ET_EXEC"


//--------------------- .note.nv.tkinfo           --------------------------
	.section	.note.nv.tkinfo,"",@"SHT_NOTE"
	.sectionflags	@"SHF_NOTE_NV_TKINFO"
	.tkinfo
        /*0018*/ 	.word	0x00000002
        /*0030*/ 	.string	""
        /*0030*/ 	.string	"ptxas"
        /*0030*/ 	.string	"Cuda compilation tools, release 13.0, V13.0.88"
        /*0030*/ 	.string	"Build cuda_13.0.r13.0/compiler.36424714_0"
        /*0030*/ 	.string	"-arch sm_100 -m 64 "



//--------------------- .note.nv.cuinfo           --------------------------
	.section	.note.nv.cuinfo,"",@"SHT_NOTE"
	.sectionflags	@"SHF_NOTE_NV_CUINFO"
        /*0018*/ 	.short	0x0002
        /*001a*/ 	.short	0x0064
        /*001c*/ 	.short	0x0082
	.zero		2


//--------------------- .nv.info                  --------------------------
	.section	.nv.info,"",@"SHT_CUDA_INFO"
	.align	4


	//----- nvinfo : EIATTR_REGCOUNT
	.align		4
        /*0000*/ 	.byte	0x04, 0x2f
        /*0002*/ 	.short	(.L_1 - .L_0)
	.align		4
.L_0:
        /*0004*/ 	.word	index@(_Z11blur_kernelPhS_jj)
        /*0008*/ 	.word	0x0000001e


	//----- nvinfo : EIATTR_FRAME_SIZE
	.align		4
.L_1:
        /*000c*/ 	.byte	0x04, 0x11
        /*000e*/ 	.short	(.L_3 - .L_2)
	.align		4
.L_2:
        /*0010*/ 	.word	index@(_Z11blur_kernelPhS_jj)
        /*0014*/ 	.word	0x00000000


	//----- nvinfo : EIATTR_MIN_STACK_SIZE
	.align		4
.L_3:
        /*0018*/ 	.byte	0x04, 0x12
        /*001a*/ 	.short	(.L_5 - .L_4)
	.align		4
.L_4:
        /*001c*/ 	.word	index@(_Z11blur_kernelPhS_jj)
        /*0020*/ 	.word	0x00000000
.L_5:


//--------------------- .nv.compat                --------------------------
	.section	.nv.compat,"",@"SHT_CUDA_COMPAT_INFO"
	.align	4
        /*0000*/ 	.byte	0x02, 0x09, 0x00, 0x00, 0x02, 0x02, 0x01, 0x00, 0x02, 0x05, 0x05, 0x00, 0x03, 0x07, 0x01, 0x01
        /*0010*/ 	.byte	0x02, 0x03, 0x00, 0x00, 0x02, 0x06, 0x01, 0x00, 0x04, 0x0b, 0x08, 0x00, 0x09, 0x00, 0x00, 0x00
        /*0020*/ 	.byte	0x00, 0x00, 0x00, 0x00


//--------------------- .nv.info._Z11blur_kernelPhS_jj --------------------------
	.section	.nv.info._Z11blur_kernelPhS_jj,"",@"SHT_CUDA_INFO"
	.sectionflags	@""
	.align	4


	//----- nvinfo : EIATTR_CUDA_API_VERSION
	.align		4
        /*0000*/ 	.byte	0x04, 0x37
        /*0002*/ 	.short	(.L_7 - .L_6)
.L_6:
        /*0004*/ 	.word	0x00000082


	//----- nvinfo : EIATTR_KPARAM_INFO
	.align		4
.L_7:
        /*0008*/ 	.byte	0x04, 0x17
        /*000a*/ 	.short	(.L_9 - .L_8)
.L_8:
        /*000c*/ 	.word	0x00000000
        /*0010*/ 	.short	0x0003
        /*0012*/ 	.short	0x0014
        /*0014*/ 	.byte	0x00, 0xf0, 0x11, 0x00


	//----- nvinfo : EIATTR_KPARAM_INFO
	.align		4
.L_9:
        /*0018*/ 	.byte	0x04, 0x17
        /*001a*/ 	.short	(.L_11 - .L_10)
.L_10:
        /*001c*/ 	.word	0x00000000
        /*0020*/ 	.short	0x0002
        /*0022*/ 	.short	0x0010
        /*0024*/ 	.byte	0x00, 0xf0, 0x11, 0x00


	//----- nvinfo : EIATTR_KPARAM_INFO
	.align		4
.L_11:
        /*0028*/ 	.byte	0x04, 0x17
        /*002a*/ 	.short	(.L_13 - .L_12)
.L_12:
        /*002c*/ 	.word	0x00000000
        /*0030*/ 	.short	0x0001
        /*0032*/ 	.short	0x0008
        /*0034*/ 	.byte	0x00, 0xf5, 0x21, 0x00


	//----- nvinfo : EIATTR_KPARAM_INFO
	.align		4
.L_13:
        /*0038*/ 	.byte	0x04, 0x17
        /*003a*/ 	.short	(.L_15 - .L_14)
.L_14:
        /*003c*/ 	.word	0x00000000
        /*0040*/ 	.short	0x0000
        /*0042*/ 	.short	0x0000
        /*0044*/ 	.byte	0x00, 0xf5, 0x21, 0x00


	//----- nvinfo : EIATTR_SPARSE_MMA_MASK
	.align		4
.L_15:
        /*0048*/ 	.byte	0x03, 0x50
        /*004a*/ 	.short	0x0000


	//----- nvinfo : EIATTR_MAXREG_COUNT
	.align		4
        /*004c*/ 	.byte	0x03, 0x1b
        /*004e*/ 	.short	0x00ff


	//----- nvinfo : EIATTR_MERCURY_ISA_VERSION
	.align		4
        /*0050*/ 	.byte	0x03, 0x5f
        /*0052*/ 	.short	0x0101


	//----- nvinfo : EIATTR_VRC_CTA_INIT_COUNT
	.align		4
        /*0054*/ 	.byte	0x02, 0x4a
	.zero		1
	.zero		1


	//----- nvinfo : EIATTR_EXIT_INSTR_OFFSETS
	.align		4
        /*0058*/ 	.byte	0x04, 0x1c
        /*005a*/ 	.short	(.L_17 - .L_16)


	//   ....[0]....
.L_16:
        /*005c*/ 	.word	0x000000c0


	//   ....[1]....
        /*0060*/ 	.word	0x00000750


	//----- nvinfo : EIATTR_CRS_STACK_SIZE
	.align		4
.L_17:
        /*0064*/ 	.byte	0x04, 0x1e
        /*0066*/ 	.short	(.L_19 - .L_18)
.L_18:
        /*0068*/ 	.word	0x00000000


	//----- nvinfo : EIATTR_CBANK_PARAM_SIZE
	.align		4
.L_19:
        /*006c*/ 	.byte	0x03, 0x19
        /*006e*/ 	.short	0x0018


	//----- nvinfo : EIATTR_PARAM_CBANK
	.align		4
        /*0070*/ 	.byte	0x04, 0x0a
        /*0072*/ 	.short	(.L_21 - .L_20)
	.align		4
.L_20:
        /*0074*/ 	.word	index@(.nv.constant0._Z11blur_kernelPhS_jj)
        /*0078*/ 	.short	0x0380
        /*007a*/ 	.short	0x0018


	//----- nvinfo : EIATTR_SW_WAR
	.align		4
.L_21:
        /*007c*/ 	.byte	0x04, 0x36
        /*007e*/ 	.short	(.L_23 - .L_22)
.L_22:
        /*0080*/ 	.word	0x00000008
.L_23:


//--------------------- .nv.callgraph             --------------------------
	.section	.nv.callgraph,"",@"SHT_CUDA_CALLGRAPH"
	.align	4
	.sectionentsize	8
	.align		4
        /*0000*/ 	.word	0x00000000
	.align		4
        /*0004*/ 	.word	0xffffffff
	.align		4
        /*0008*/ 	.word	0x00000000
	.align		4
        /*000c*/ 	.word	0xfffffffe
	.align		4
        /*0010*/ 	.word	0x00000000
	.align		4
        /*0014*/ 	.word	0xfffffffd
	.align		4
        /*0018*/ 	.word	0x00000000
	.align		4
        /*001c*/ 	.word	0xfffffffc


//--------------------- .text._Z11blur_kernelPhS_jj --------------------------
	.section	.text._Z11blur_kernelPhS_jj,"ax",@progbits
	.align	128
        .global         _Z11blur_kernelPhS_jj
        .type           _Z11blur_kernelPhS_jj,@function
        .size           _Z11blur_kernelPhS_jj,(.L_x_7 - _Z11blur_kernelPhS_jj)
        .other          _Z11blur_kernelPhS_jj,@"STO_CUDA_ENTRY STV_DEFAULT"
_Z11blur_kernelPhS_jj:
.text._Z11blur_kernelPhS_jj:
[----:B------:R-:W-:Y:S01]  /*0000*/  LDC R1, c[0x0][0x37c] ;  /* 0x0000df00ff017b82 */ /* 0x000fe20000000800 */
[----:B------:R-:W0:Y:S07]  /*0010*/  S2R R0, SR_TID.Y ;  /* 0x0000000000007919 */ /* 0x000e2e0000002200 */
[----:B------:R-:W0:Y:S01]  /*0020*/  S2UR UR4, SR_CTAID.Y ;  /* 0x00000000000479c3 */ /* 0x000e220000002600 */
[----:B------:R-:W1:Y:S07]  /*0030*/  S2R R4, SR_TID.X ;  /* 0x0000000000047919 */ /* 0x000e6e0000002100 */
[----:B------:R-:W0:Y:S08]  /*0040*/  LDC R11, c[0x0][0x364] ;  /* 0x0000d900ff0b7b82 */ /* 0x000e300000000800 */
[----:B------:R-:W1:Y:S08]  /*0050*/  S2UR UR5, SR_CTAID.X ;  /* 0x00000000000579c3 */ /* 0x000e700000002500 */
[----:B------:R-:W1:Y:S08]  /*0060*/  LDC R13, c[0x0][0x360] ;  /* 0x0000d800ff0d7b82 */ /* 0x000e700000000800 */
[----:B------:R-:W2:Y:S01]  /*0070*/  LDC.64 R2, c[0x0][0x390] ;  /* 0x0000e400ff027b82 */ /* 0x000ea20000000a00 */
[----:B0-----:R-:W-:-:S02]  /*0080*/  IMAD R11, R11, UR4, R0 ;  /* 0x000000040b0b7c24 */ /* 0x001fc4000f8e0200 */
[----:B-1----:R-:W-:-:S03]  /*0090*/  IMAD R13, R13, UR5, R4 ;  /* 0x000000050d0d7c24 */ /* 0x002fc6000f8e0204 */
[----:B--2---:R-:W-:-:S04]  /*00a0*/  ISETP.GE.U32.AND P0, PT, R11, R3, PT ;  /* 0x000000030b00720c */ /* 0x004fc80003f06070 */
[----:B------:R-:W-:-:S13]  /*00b0*/  ISETP.GE.U32.OR P0, PT, R13, R2, P0 ;  /* 0x000000020d00720c */ /* 0x000fda0000706470 */
[----:B------:R-:W-:Y:S05]  /*00c0*/  @P0 EXIT ;  /* 0x000000000000094d */ /* 0x000fea0003800000 */
[C---:B------:R-:W-:Y:S01]  /*00d0*/  VIADD R8, R11.reuse, 0xffffffff ;  /* 0xffffffff0b087836 */ /* 0x040fe20000000000 */
[----:B------:R-:W0:Y:S01]  /*00e0*/  LDCU.64 UR4, c[0x0][0x358] ;  /* 0x00006b00ff0477ac */ /* 0x000e220008000a00 */
[----:B------:R-:W-:Y:S01]  /*00f0*/  VIADD R5, R11, 0x2 ;  /* 0x000000020b057836 */ /* 0x000fe20000000000 */
[----:B------:R-:W-:Y:S01]  /*0100*/  BSSY.RECONVERGENT B0, `(.L_x_0) ;  /* 0x000005f000007945 */ /* 0x000fe20003800200 */
[----:B------:R-:W-:-:S03]  /*0110*/  PRMT R0, RZ, 0x7610, R0 ;  /* 0x00007610ff007816 */ /* 0x000fc60000000000 */
[----:B------:R-:W-:-:S13]  /*0120*/  ISETP.GE.U32.AND P0, PT, R8, R5, PT ;  /* 0x000000050800720c */ /* 0x000fda0003f06070 */
[----:B0-----:R-:W-:Y:S05]  /*0130*/  @P0 BRA `(.L_x_1) ;  /* 0x00000004006c0947 */ /* 0x001fea0003800000 */
[C---:B------:R-:W-:Y:S01]  /*0140*/  VIADD R15, R13.reuse, 0xffffffff ;  /* 0xffffffff0d0f7836 */ /* 0x040fe20000000000 */
[----:B------:R-:W-:Y:S01]  /*0150*/  BSSY.RECONVERGENT B1, `(.L_x_2) ;  /* 0x0000038000017945 */ /* 0x000fe20003800200 */
[----:B------:R-:W-:-:S05]  /*0160*/  VIADD R0, R13, 0x2 ;  /* 0x000000020d007836 */ /* 0x000fca0000000000 */
[----:B------:R-:W-:Y:S01]  /*0170*/  ISETP.GE.U32.AND P4, PT, R15, R0, PT ;  /* 0x000000000f00720c */ /* 0x000fe20003f86070 */
[----:B------:R-:W-:-:S12]  /*0180*/  IMAD.MOV.U32 R0, RZ, RZ, RZ ;  /* 0x000000ffff007224 */ /* 0x000fd800078e00ff */
[----:B------:R-:W-:Y:S05]  /*0190*/  @P4 BRA `(.L_x_3) ;  /* 0x0000000000cc4947 */ /* 0x000fea0003800000 */
[----:B------:R-:W-:Y:S01]  /*01a0*/  ISETP.GE.U32.AND P1, PT, R8, R3, PT ;  /* 0x000000030800720c */ /* 0x000fe20003f26070 */
[----:B------:R-:W-:Y:S01]  /*01b0*/  VIADD R9, R13, 0x1 ;  /* 0x000000010d097836 */ /* 0x000fe20000000000 */
[----:B------:R-:W-:Y:S01]  /*01c0*/  LOP3.LUT R4, R15, R8, RZ, 0xfc, !PT ;  /* 0x000000080f047212 */ /* 0x000fe200078efcff */
[----:B------:R-:W-:Y:S01]  /*01d0*/  VIADD R21, R13, 0x1 ;  /* 0x000000010d157836 */ /* 0x000fe20000000000 */
[----:B------:R-:W-:Y:S02]  /*01e0*/  ISETP.GE.U32.OR P0, PT, R15, R2, P1 ;  /* 0x000000020f00720c */ /* 0x000fe40000f06470 */
[----:B------:R-:W-:Y:S02]  /*01f0*/  LOP3.LUT R6, R13, R8, RZ, 0xfc, !PT ;  /* 0x000000080d067212 */ /* 0x000fe400078efcff */
[----:B------:R-:W-:Y:S02]  /*0200*/  ISETP.LT.OR P0, PT, R4, RZ, P0 ;  /* 0x000000ff0400720c */ /* 0x000fe40000701670 */
[----:B------:R-:W-:-:S02]  /*0210*/  ISETP.LT.OR P5, PT, R6, RZ, P1 ;  /* 0x000000ff0600720c */ /* 0x000fc40000fa1670 */
[C---:B------:R-:W-:Y:S02]  /*0220*/  ISETP.GE.U32.OR P1, PT, R9.reuse, R2, P1 ;  /* 0x000000020900720c */ /* 0x040fe40000f26470 */
[----:B------:R-:W-:Y:S02]  /*0230*/  LOP3.LUT R6, R9, R8, RZ, 0xfc, !PT ;  /* 0x0000000809067212 */ /* 0x000fe400078efcff */
[CC--:B------:R-:W-:Y:S02]  /*0240*/  ISETP.GE.U32.AND P2, PT, R15.reuse, R2.reuse, PT ;  /* 0x000000020f00720c */ /* 0x0c0fe40003f46070 */
[----:B------:R-:W-:Y:S02]  /*0250*/  ISETP.LT.OR P1, PT, R6, RZ, P1 ;  /* 0x000000ff0600720c */ /* 0x000fe40000f21670 */
[----:B------:R-:W-:Y:S01]  /*0260*/  ISETP.LT.OR P2, PT, R15, RZ, P2 ;  /* 0x000000ff0f00720c */ /* 0x000fe20001741670 */
[----:B------:R-:W0:Y:S01]  /*0270*/  @!P0 LDC.64 R4, c[0x0][0x380] ;  /* 0x0000e000ff048b82 */ /* 0x000e220000000a00 */
[CC--:B------:R-:W-:Y:S01]  /*0280*/  @!P0 IMAD R23, R8.reuse, R2.reuse, R15 ;  /* 0x0000000208178224 */ /* 0x0c0fe200078e020f */
[----:B------:R-:W-:Y:S01]  /*0290*/  ISETP.GE.AND P6, PT, R13, RZ, PT ;  /* 0x000000ff0d00720c */ /* 0x000fe20003fc6270 */
[----:B------:R-:W-:-:S05]  /*02a0*/  @!P5 IMAD R25, R8, R2, R13 ;  /* 0x000000020819d224 */ /* 0x000fca00078e020d */
[----:B------:R-:W1:Y:S02]  /*02b0*/  @!P5 LDC.64 R18, c[0x0][0x380] ;  /* 0x0000e000ff12db82 */ /* 0x000e640000000a00 */
[----:B------:R-:W-:-:S06]  /*02c0*/  @!P1 IMAD R27, R8, R2, R9 ;  /* 0x00000002081b9224 */ /* 0x000fcc00078e0209 */
[----:B------:R-:W2:Y:S01]  /*02d0*/  @!P1 LDC.64 R16, c[0x0][0x380] ;  /* 0x0000e000ff109b82 */ /* 0x000ea20000000a00 */
[----:B0-----:R-:W-:-:S07]  /*02e0*/  @!P0 IADD3 R22, P3, PT, R23, R4, RZ ;  /* 0x0000000417168210 */ /* 0x001fce0007f7e0ff */
[----:B------:R-:W0:Y:S01]  /*02f0*/  @!P2 LDC.64 R6, c[0x0][0x380] ;  /* 0x0000e000ff06ab82 */ /* 0x000e220000000a00 */
[----:B------:R-:W-:Y:S01]  /*0300*/  @!P0 IMAD.X R23, RZ, RZ, R5, P3 ;  /* 0x000000ffff178224 */ /* 0x000fe200018e0605 */
[----:B------:R-:W-:-:S06]  /*0310*/  ISETP.GE.U32.AND P3, PT, R21, R2, PT ;  /* 0x000000021500720c */ /* 0x000fcc0003f66070 */
[----:B------:R-:W3:Y:S01]  /*0320*/  @P6 LDC.64 R4, c[0x0][0x380] ;  /* 0x0000e000ff046b82 */ /* 0x000ee20000000a00 */
[----:B------:R-:W-:Y:S01]  /*0330*/  ISETP.LT.OR P3, PT, R13, -0x1, P3 ;  /* 0xffffffff0d00780c */ /* 0x000fe20001f61670 */
[----:B------:R-:W4:Y:S01]  /*0340*/  @!P0 LDG.E.U8 R0, desc[UR4][R22.64] ;  /* 0x0000000416008981 */ /* 0x000f22000c1e1100 */
[----:B-1----:R-:W-:Y:S01]  /*0350*/  @!P5 IADD3 R18, P0, PT, R25, R18, RZ ;  /* 0x000000121912d210 */ /* 0x002fe20007f1e0ff */
[----:B------:R-:W-:-:S04]  /*0360*/  @!P2 IMAD R25, R11, R2, R15 ;  /* 0x000000020b19a224 */ /* 0x000fc800078e020f */
[----:B------:R-:W-:Y:S01]  /*0370*/  @!P5 IMAD.X R19, RZ, RZ, R19, P0 ;  /* 0x000000ffff13d224 */ /* 0x000fe200000e0613 */
[----:B--2---:R-:W-:-:S05]  /*0380*/  @!P1 IADD3 R16, P0, PT, R27, R16, RZ ;  /* 0x000000101b109210 */ /* 0x004fca0007f1e0ff */
[----:B------:R-:W1:Y:S01]  /*0390*/  @!P3 LDC.64 R8, c[0x0][0x380] ;  /* 0x0000e000ff08bb82 */ /* 0x000e620000000a00 */
[----:B------:R-:W-:Y:S01]  /*03a0*/  @!P1 IMAD.X R17, RZ, RZ, R17, P0 ;  /* 0x000000ffff119224 */ /* 0x000fe200000e0611 */
[----:B0-----:R-:W-:Y:S01]  /*03b0*/  @!P2 IADD3 R6, P0, PT, R25, R6, RZ ;  /* 0x000000061906a210 */ /* 0x001fe20007f1e0ff */
[CC--:B------:R-:W-:Y:S01]  /*03c0*/  @P6 IMAD R25, R11.reuse, R2.reuse, R13 ;  /* 0x000000020b196224 */ /* 0x0c0fe200078e020d */
[----:B------:R-:W4:Y:S01]  /*03d0*/  @!P5 LDG.E.U8 R19, desc[UR4][R18.64] ;  /* 0x000000041213d981 */ /* 0x000f22000c1e1100 */
[----:B------:R-:W-:Y:S01]  /*03e0*/  @!P3 IMAD R21, R11, R2, R21 ;  /* 0x000000020b15b224 */ /* 0x000fe200078e0215 */
[----:B------:R-:W-:Y:S02]  /*03f0*/  @!P2 IADD3.X R7, PT, PT, RZ, R7, RZ, P0, !PT ;  /* 0x00000007ff07a210 */ /* 0x000fe400007fe4ff */
[----:B------:R-:W2:Y:S01]  /*0400*/  @!P1 LDG.E.U8 R17, desc[UR4][R16.64] ;  /* 0x0000000410119981 */ /* 0x000ea2000c1e1100 */
[----:B---3--:R-:W-:-:S03]  /*0410*/  @P6 IADD3 R4, P0, PT, R25, R4, RZ ;  /* 0x0000000419046210 */ /* 0x008fc60007f1e0ff */
[----:B------:R-:W3:Y:S02]  /*0420*/  @!P2 LDG.E.U8 R7, desc[UR4][R6.64] ;  /* 0x000000040607a981 */ /* 0x000ee4000c1e1100 */
[----:B------:R-:W-:-:S06]  /*0430*/  @P6 IMAD.X R5, RZ, RZ, R5, P0 ;  /* 0x000000ffff056224 */ /* 0x000fcc00000e0605 */
[----:B------:R-:W5:Y:S01]  /*0440*/  @P6 LDG.E.U8 R5, desc[UR4][R4.64] ;  /* 0x0000000404056981 */ /* 0x000f62000c1e1100 */
[----:B-1----:R-:W-:-:S05]  /*0450*/  @!P3 IADD3 R8, P0, PT, R21, R8, RZ ;  /* 0x000000081508b210 */ /* 0x002fca0007f1e0ff */
[----:B------:R-:W-:-:S06]  /*0460*/  @!P3 IMAD.X R9, RZ, RZ, R9, P0 ;  /* 0x000000ffff09b224 */ /* 0x000fcc00000e0609 */
[----:B------:R-:W5:Y:S01]  /*0470*/  @!P3 LDG.E.U8 R9, desc[UR4][R8.64] ;  /* 0x000000040809b981 */ /* 0x000f62000c1e1100 */
[----:B----4-:R-:W-:-:S04]  /*0480*/  @!P5 IMAD.IADD R0, R0, 0x1, R19 ;  /* 0x000000010000d824 */ /* 0x010fc800078e0213 */
[----:B--2---:R-:W-:-:S04]  /*0490*/  @!P1 IMAD.IADD R0, R0, 0x1, R17 ;  /* 0x0000000100009824 */ /* 0x004fc800078e0211 */
[----:B---3--:R-:W-:-:S04]  /*04a0*/  @!P2 IMAD.IADD R0, R0, 0x1, R7 ;  /* 0x000000010000a824 */ /* 0x008fc800078e0207 */
[----:B-----5:R-:W-:-:S05]  /*04b0*/  @P6 IMAD.IADD R0, R0, 0x1, R5 ;  /* 0x0000000100006824 */ /* 0x020fca00078e0205 */
[----:B------:R-:W-:-:S07]  /*04c0*/  @!P3 IADD3 R0, PT, PT, R0, R9, RZ ;  /* 0x000000090000b210 */ /* 0x000fce0007ffe0ff */
.L_x_3:
[----:B------:R-:W-:Y:S05]  /*04d0*/  BSYNC.RECONVERGENT B1 ;  /* 0x0000000000017941 */ /* 0x000fea0003800200 */
.L_x_2:
[----:B------:R-:W-:Y:S04]  /*04e0*/  BSSY.RECONVERGENT B1, `(.L_x_4) ;  /* 0x000001d000017945 */ /* 0x000fe80003800200 */
[----:B------:R-:W-:Y:S05]  /*04f0*/  @P4 BRA `(.L_x_5) ;  /* 0x00000000006c4947 */ /* 0x000fea0003800000 */
[----:B------:R-:W-:Y:S02]  /*0500*/  VIADD R4, R11, 0x1 ;  /* 0x000000010b047836 */ /* 0x000fe40000000000 */
[----:B------:R-:W-:Y:S02]  /*0510*/  VIADD R17, R13, 0x1 ;  /* 0x000000010d117836 */ /* 0x000fe40000000000 */
[----:B------:R-:W-:Y:S01]  /*0520*/  IMAD R10, R11, R2, R2 ;  /* 0x000000020b0a7224 */ /* 0x000fe200078e0202 */
[----:B------:R-:W-:-:S04]  /*0530*/  ISETP.GE.U32.AND P1, PT, R4, R3, PT ;  /* 0x000000030400720c */ /* 0x000fc80003f26070 */
[-C--:B------:R-:W-:Y:S02]  /*0540*/  ISETP.GE.U32.OR P0, PT, R15, R2.reuse, P1 ;  /* 0x000000020f00720c */ /* 0x080fe40000f06470 */
[----:B------:R-:W-:Y:S02]  /*0550*/  ISETP.LT.OR P2, PT, R13, RZ, P1 ;  /* 0x000000ff0d00720c */ /* 0x000fe40000f41670 */
[----:B------:R-:W-:Y:S02]  /*0560*/  ISETP.LT.OR P0, PT, R15, RZ, P0 ;  /* 0x000000ff0f00720c */ /* 0x000fe40000701670 */
[----:B------:R-:W-:-:S04]  /*0570*/  ISETP.GE.U32.OR P1, PT, R17, R2, P1 ;  /* 0x000000021100720c */ /* 0x000fc80000f26470 */
[----:B------:R-:W-:-:S05]  /*0580*/  ISETP.LT.OR P1, PT, R13, -0x1, P1 ;  /* 0xffffffff0d00780c */ /* 0x000fca0000f21670 */
[----:B------:R-:W0:Y:S01]  /*0590*/  @!P2 LDC.64 R6, c[0x0][0x380] ;  /* 0x0000e000ff06ab82 */ /* 0x000e220000000a00 */
[--C-:B------:R-:W-:Y:S02]  /*05a0*/  @!P2 IMAD.IADD R3, R13, 0x1, R10.reuse ;  /* 0x000000010d03a824 */ /* 0x100fe400078e020a */
[----:B------:R-:W-:-:S05]  /*05b0*/  @!P0 IMAD.IADD R15, R15, 0x1, R10 ;  /* 0x000000010f0f8824 */ /* 0x000fca00078e020a */
[----:B------:R-:W1:Y:S08]  /*05c0*/  @!P0 LDC.64 R8, c[0x0][0x380] ;  /* 0x0000e000ff088b82 */ /* 0x000e700000000a00 */
[----:B------:R-:W2:Y:S01]  /*05d0*/  @!P1 LDC.64 R4, c[0x0][0x380] ;  /* 0x0000e000ff049b82 */ /* 0x000ea20000000a00 */
[----:B0-----:R-:W-:-:S04]  /*05e0*/  @!P2 IADD3 R6, P4, PT, R3, R6, RZ ;  /* 0x000000060306a210 */ /* 0x001fc80007f9e0ff */
[----:B------:R-:W-:Y:S02]  /*05f0*/  @!P2 IADD3.X R7, PT, PT, RZ, R7, RZ, P4, !PT ;  /* 0x00000007ff07a210 */ /* 0x000fe400027fe4ff */
[----:B-1----:R-:W-:Y:S01]  /*0600*/  @!P0 IADD3 R8, P3, PT, R15, R8, RZ ;  /* 0x000000080f088210 */ /* 0x002fe20007f7e0ff */
[----:B------:R-:W-:-:S03]  /*0610*/  @!P1 IMAD.IADD R15, R17, 0x1, R10 ;  /* 0x00000001110f9824 */ /* 0x000fc600078e020a */
[----:B------:R-:W3:Y:S01]  /*0620*/  @!P2 LDG.E.U8 R7, desc[UR4][R6.64] ;  /* 0x000000040607a981 */ /* 0x000ee2000c1e1100 */
[----:B------:R-:W-:Y:S01]  /*0630*/  @!P0 IMAD.X R9, RZ, RZ, R9, P3 ;  /* 0x000000ffff098224 */ /* 0x000fe200018e0609 */
[----:B--2---:R-:W-:-:S05]  /*0640*/  @!P1 IADD3 R4, P3, PT, R15, R4, RZ ;  /* 0x000000040f049210 */ /* 0x004fca0007f7e0ff */
[----:B------:R-:W2:Y:S01]  /*0650*/  @!P0 LDG.E.U8 R9, desc[UR4][R8.64] ;  /* 0x0000000408098981 */ /* 0x000ea2000c1e1100 */
[----:B------:R-:W-:-:S06]  /*0660*/  @!P1 IMAD.X R5, RZ, RZ, R5, P3 ;  /* 0x000000ffff059224 */ /* 0x000fcc00018e0605 */
[----:B------:R-:W4:Y:S01]  /*0670*/  @!P1 LDG.E.U8 R5, desc[UR4][R4.64] ;  /* 0x0000000404059981 */ /* 0x000f22000c1e1100 */
[----:B--2---:R-:W-:-:S04]  /*0680*/  @!P0 IMAD.IADD R0, R0, 0x1, R9 ;  /* 0x0000000100008824 */ /* 0x004fc800078e0209 */
[----:B---3--:R-:W-:-:S04]  /*0690*/  @!P2 IMAD.IADD R0, R0, 0x1, R7 ;  /* 0x000000010000a824 */ /* 0x008fc800078e0207 */
[----:B----4-:R-:W-:-:S07]  /*06a0*/  @!P1 IMAD.IADD R0, R0, 0x1, R5 ;  /* 0x0000000100009824 */ /* 0x010fce00078e0205 */
.L_x_5:
[----:B------:R-:W-:Y:S05]  /*06b0*/  BSYNC.RECONVERGENT B1 ;  /* 0x0000000000017941 */ /* 0x000fea0003800200 */
.L_x_4:
[----:B------:R-:W-:-:S05]  /*06c0*/  LOP3.LUT R0, R0, 0xffff, RZ, 0xc0, !PT ;  /* 0x0000ffff00007812 */ /* 0x000fca00078ec0ff */
[----:B------:R-:W-:-:S05]  /*06d0*/  IMAD R0, R0, 0xe38f, RZ ;  /* 0x0000e38f00007824 */ /* 0x000fca00078e02ff */
[----:B------:R-:W-:-:S07]  /*06e0*/  SHF.R.U32.HI R0, RZ, 0x13, R0 ;  /* 0x00000013ff007819 */ /* 0x000fce0000011600 */
.L_x_1:
[----:B------:R-:W-:Y:S05]  /*06f0*/  BSYNC.RECONVERGENT B0 ;  /* 0x0000000000007941 */ /* 0x000fea0003800200 */
.L_x_0:
[----:B------:R-:W0:Y:S01]  /*0700*/  LDCU.64 UR6, c[0x0][0x388] ;  /* 0x00007100ff0677ac */ /* 0x000e220008000a00 */
[----:B------:R-:W-:-:S05]  /*0710*/  IMAD R2, R11, R2, R13 ;  /* 0x000000020b027224 */ /* 0x000fca00078e020d */
[----:B0-----:R-:W-:-:S05]  /*0720*/  IADD3 R2, P0, PT, R2, UR6, RZ ;  /* 0x0000000602027c10 */ /* 0x001fca000ff1e0ff */
[----:B------:R-:W-:-:S05]  /*0730*/  IMAD.X R3, RZ, RZ, UR7, P0 ;  /* 0x00000007ff037e24 */ /* 0x000fca00080e06ff */
[----:B------:R-:W-:Y:S01]  /*0740*/  STG.E.U8 desc[UR4][R2.64], R0 ;  /* 0x0000000002007986 */ /* 0x000fe2000c101104 */
[----:B------:R-:W-:Y:S05]  /*0750*/  EXIT ;  /* 0x000000000000794d */ /* 0x000fea0003800000 */
.L_x_6:
[----:B------:R-:W-:-:S00]  /*0760*/  BRA `(.L_x_6) ;  /* 0xfffffffc00fc7947 */ /* 0x000fc0000383ffff */
[----:B------:R-:W-:-:S00]  /*0770*/  NOP ;  /* 0x0000000000007918 */ /* 0x000fc00000000000 */
        /* <DEDUP_REMOVED lines=8> */
.L_x_7:


//--------------------- .nv.shared.reserved.0     --------------------------
	.section	.nv.shared.reserved.0,"aw",@nobits
	.weak		__nv_reservedSMEM_offset_0_alias
	.size		__nv_reservedSMEM_offset_0_alias, 0, 64
	.other		__nv_reservedSMEM_offset_0_alias,@"STO_CUDA_RESERVED_SHARED STV_DEFAULT"
__nv_reservedSMEM_offset_0_alias:
	.zero		0
	.zero		64


//--------------------- .nv.constant0._Z11blur_kernelPhS_jj --------------------------
	.section	.nv.constant0._Z11blur_kernelPhS_jj,"a",@progbits
	.sectionflags	@""
	.align	4
.nv.constant0._Z11blur_kernelPhS_jj:
	.zero		920


//--------------------- SYMBOLS --------------------------

	.type		.nv.reservedSmem.offset0,@object
	.size		.nv.reservedSmem.offset0,0x4
